	.headerflags	@"EF_CUDA_TEXMODE_UNIFIED EF_CUDA_64BIT_ADDRESS EF_CUDA_ACCELERATORS EF_CUDA_SM90 EF_CUDA_VIRTUAL_SM(EF_CUDA_SM90)"
	.elftype	@"ET_EXEC"


//--------------------- .nv.info                  --------------------------
	.section	.nv.info,"",@"SHT_CUDA_INFO"
	.align	4


	//----- nvinfo : EIATTR_REGCOUNT
	.align		4
        /*0000*/ 	.byte	0x04, 0x2f
        /*0002*/ 	.short	(.L_1 - .L_0)
	.align		4
.L_0:
        /*0004*/ 	.word	index@(triton_poi_fused_cat_0)
        /*0008*/ 	.word	0x0000000d


	//----- nvinfo : EIATTR_MIN_STACK_SIZE
	.align		4
.L_1:
        /*000c*/ 	.byte	0x04, 0x12
        /*000e*/ 	.short	(.L_3 - .L_2)
	.align		4
.L_2:
        /*0010*/ 	.word	index@(triton_poi_fused_cat_0)
        /*0014*/ 	.word	0x00000000


	//----- nvinfo : EIATTR_FRAME_SIZE
	.align		4
.L_3:
        /*0018*/ 	.byte	0x04, 0x11
        /*001a*/ 	.short	(.L_5 - .L_4)
	.align		4
.L_4:
        /*001c*/ 	.word	index@(triton_poi_fused_cat_0)
        /*0020*/ 	.word	0x00000000


	//----- nvinfo : EIATTR_MIN_STACK_SIZE
	.align		4
.L_5:
        /*0024*/ 	.byte	0x04, 0x12
        /*0026*/ 	.short	(.L_7 - .L_6)
	.align		4
.L_6:
        /*0028*/ 	.word	index@(triton_poi_fused_cat_0)
        /*002c*/ 	.word	0x00000000
.L_7:


//--------------------- .nv.info.triton_poi_fused_cat_0 --------------------------
	.section	.nv.info.triton_poi_fused_cat_0,"",@"SHT_CUDA_INFO"
	.sectionflags	@""
	.align	4


	//----- nvinfo : EIATTR_CUDA_API_VERSION
	.align		4
        /*0000*/ 	.byte	0x04, 0x37
        /*0002*/ 	.short	(.L_9 - .L_8)
.L_8:
        /*0004*/ 	.word	0x0000007c


	//----- nvinfo : EIATTR_KPARAM_INFO
	.align		4
.L_9:
        /*0008*/ 	.byte	0x04, 0x17
        /*000a*/ 	.short	(.L_11 - .L_10)
.L_10:
        /*000c*/ 	.word	0x00000000
        /*0010*/ 	.short	0x0002
        /*0012*/ 	.short	0x0010
        /*0014*/ 	.byte	0x00, 0xf0, 0x11, 0x00


	//----- nvinfo : EIATTR_KPARAM_INFO
	.align		4
.L_11:
        /*0018*/ 	.byte	0x04, 0x17
        /*001a*/ 	.short	(.L_13 - .L_12)
.L_12:
        /*001c*/ 	.word	0x00000000
        /*0020*/ 	.short	0x0001
        /*0022*/ 	.short	0x0008
        /*0024*/ 	.byte	0x00, 0xf4, 0x21, 0x00


	//----- nvinfo : EIATTR_KPARAM_INFO
	.align		4
.L_13:
        /*0028*/ 	.byte	0x04, 0x17
        /*002a*/ 	.short	(.L_15 - .L_14)
.L_14:
        /*002c*/ 	.word	0x00000000
        /*0030*/ 	.short	0x0000
        /*0032*/ 	.short	0x0000
        /*0034*/ 	.byte	0x00, 0xf4, 0x21, 0x00


	//----- nvinfo : EIATTR_SPARSE_MMA_MASK
	.align		4
.L_15:
        /*0038*/ 	.byte	0x03, 0x50
        /*003a*/ 	.short	0x0000


	//----- nvinfo : EIATTR_MAXREG_COUNT
	.align		4
        /*003c*/ 	.byte	0x03, 0x1b
        /*003e*/ 	.short	0x00ff


	//----- nvinfo : EIATTR_EXIT_INSTR_OFFSETS
	.align		4
        /*0040*/ 	.byte	0x04, 0x1c
        /*0042*/ 	.short	(.L_17 - .L_16)


	//   ....[0]....
.L_16:
        /*0044*/ 	.word	0x000002b0


	//   ....[1]....
        /*0048*/ 	.word	0x000002d0


	//----- nvinfo : EIATTR_REQNTID
	.align		4
.L_17:
        /*004c*/ 	.byte	0x04, 0x10
        /*004e*/ 	.short	(.L_19 - .L_18)
.L_18:
        /*0050*/ 	.word	0x00000080
        /*0054*/ 	.word	0x00000001
        /*0058*/ 	.word	0x00000001


	//----- nvinfo : EIATTR_CBANK_PARAM_SIZE
	.align		4
.L_19:
        /*005c*/ 	.byte	0x03, 0x19
        /*005e*/ 	.short	0x0014


	//----- nvinfo : EIATTR_PARAM_CBANK
	.align		4
        /*0060*/ 	.byte	0x04, 0x0a
        /*0062*/ 	.short	(.L_21 - .L_20)
	.align		4
.L_20:
        /*0064*/ 	.word	index@(.nv.constant0.triton_poi_fused_cat_0)
        /*0068*/ 	.short	0x0210
        /*006a*/ 	.short	0x0014


	//----- nvinfo : EIATTR_SW_WAR
	.align		4
.L_21:
        /*006c*/ 	.byte	0x04, 0x36
        /*006e*/ 	.short	(.L_23 - .L_22)
.L_22:
        /*0070*/ 	.word	0x00000008
.L_23:


//--------------------- .nv.callgraph             --------------------------
	.section	.nv.callgraph,"",@"SHT_CUDA_CALLGRAPH"
	.align	4
	.sectionentsize	8
	.align		4
        /*0000*/ 	.word	0x00000000
	.align		4
        /*0004*/ 	.word	0xffffffff
	.align		4
        /*0008*/ 	.word	0x00000000
	.align		4
        /*000c*/ 	.word	0xfffffffe
	.align		4
        /*0010*/ 	.word	0x00000000
	.align		4
        /*0014*/ 	.word	0xfffffffd
	.align		4
        /*0018*/ 	.word	0x00000000
	.align		4
        /*001c*/ 	.word	0xfffffffc


//--------------------- .text.triton_poi_fused_cat_0 --------------------------
	.section	.text.triton_poi_fused_cat_0,"ax",@progbits
	.align	128
        .global         triton_poi_fused_cat_0
        .type           triton_poi_fused_cat_0,@function
        .size           triton_poi_fused_cat_0,(.L_x_1 - triton_poi_fused_cat_0)
        .other          triton_poi_fused_cat_0,@"STO_CUDA_ENTRY STV_DEFAULT"
triton_poi_fused_cat_0:
.text.triton_poi_fused_cat_0:
[----:B------:R-:W0:Y:S02]  /*0000*/  LDC R1, c[0x0][0x28] ;  /* 0x00000a00ff017b82 */ /* 0x000e240000000800 */
[----:B------:R-:W1:Y:S01]  /*0010*/  S2R R0, SR_TID.X ;  /* 0x0000000000007919 */ /* 0x000e620000002100 */
[----:B------:R-:W-:Y:S01]  /*0020*/  ULDC.64 UR4, c[0x0][0x210] ;  /* 0x0000840000047ab9 */ /* 0x000fe20000000a00 */
[----:B------:R-:W2:Y:S01]  /*0030*/  S2R R3, SR_CTAID.X ;  /* 0x0000000000037919 */ /* 0x000ea20000002500 */
[----:B-1----:R-:W-:-:S05]  /*0040*/  LOP3.LUT R0, R0, 0x7f, RZ, 0xc0, !PT ;  /* 0x0000007f00007812 */ /* 0x002fca00078ec0ff */
[----:B--2---:R-:W-:-:S05]  /*0050*/  IMAD R0, R3, 0x80, R0 ;  /* 0x0000008003007824 */ /* 0x004fca00078e0200 */
[----:B------:R-:W-:Y:S02]  /*0060*/  SHF.R.S32.HI R3, RZ, 0x1f, R0 ;  /* 0x0000001fff037819 */ /* 0x000fe40000011400 */
[----:B------:R-:W-:Y:S02]  /*0070*/  ISETP.GE.AND P0, PT, R0, 0x200, PT ;  /* 0x000002000000780c */ /* 0x000fe40003f06270 */
[CC--:B------:R-:W-:Y:S02]  /*0080*/  LEA.HI R4, R3.reuse, R0.reuse, RZ, 0x4 ;  /* 0x0000000003047211 */ /* 0x0c0fe400078f20ff */
[----:B------:R-:W-:Y:S02]  /*0090*/  LEA.HI R8, R3, R0, RZ, 0x7 ;  /* 0x0000000003087211 */ /* 0x000fe400078f38ff */
[----:B------:R-:W-:Y:S02]  /*00a0*/  SHF.R.S32.HI R5, RZ, 0x4, R4 ;  /* 0x00000004ff057819 */ /* 0x000fe40000011404 */
[----:B------:R-:W-:-:S02]  /*00b0*/  LOP3.LUT R7, R4, 0xfffffff0, RZ, 0xc0, !PT ;  /* 0xfffffff004077812 */ /* 0x000fc400078ec0ff */
[----:B------:R-:W-:Y:S02]  /*00c0*/  LEA.HI R2, R5, R5, RZ, 0x3 ;  /* 0x0000000505027211 */ /* 0x000fe400078f18ff */
[----:B------:R-:W-:Y:S01]  /*00d0*/  SHF.R.S32.HI R9, RZ, 0x7, R8 ;  /* 0x00000007ff097819 */ /* 0x000fe20000011408 */
[----:B------:R-:W-:Y:S01]  /*00e0*/  IMAD.IADD R7, R0, 0x1, -R7 ;  /* 0x0000000100077824 */ /* 0x000fe200078e0a07 */
[----:B------:R-:W-:Y:S02]  /*00f0*/  LOP3.LUT R6, R2, 0xfffffff8, RZ, 0xc0, !PT ;  /* 0xfffffff802067812 */ /* 0x000fe400078ec0ff */
[----:B------:R-:W1:Y:S01]  /*0100*/  LDC.64 R2, c[0x0][0x210] ;  /* 0x00008400ff027b82 */ /* 0x000e620000000a00 */
[----:B------:R-:W-:Y:S01]  /*0110*/  IMAD.SHL.U32 R4, R9, 0x40, RZ ;  /* 0x0000004009047824 */ /* 0x000fe200078e00ff */
[----:B------:R-:W-:Y:S01]  /*0120*/  SHF.R.S32.HI R9, RZ, 0x1f, R7 ;  /* 0x0000001fff097819 */ /* 0x000fe20000011407 */
[----:B------:R-:W-:-:S03]  /*0130*/  IMAD.IADD R6, R5, 0x1, -R6 ;  /* 0x0000000105067824 */ /* 0x000fc600078e0a06 */
[--C-:B------:R-:W-:Y:S01]  /*0140*/  SHF.R.S32.HI R10, RZ, 0x1f, R4.reuse ;  /* 0x0000001fff0a7819 */ /* 0x100fe20000011404 */
[C---:B------:R-:W-:Y:S01]  /*0150*/  IMAD.SHL.U32 R5, R6.reuse, 0x10, RZ ;  /* 0x0000001006057824 */ /* 0x040fe200078e00ff */
[C---:B------:R-:W-:Y:S02]  /*0160*/  ISETP.GT.AND P2, PT, R6.reuse, 0x3, !P0 ;  /* 0x000000030600780c */ /* 0x040fe40004744270 */
[----:B------:R-:W-:Y:S02]  /*0170*/  ISETP.GE.AND P1, PT, R6, 0x4, PT ;  /* 0x000000040600780c */ /* 0x000fe40003f26270 */
[----:B------:R-:W-:Y:S02]  /*0180*/  IADD3 R7, P3, P4, R5, R7, R4 ;  /* 0x0000000705077210 */ /* 0x000fe40007c7e004 */
[----:B------:R-:W-:-:S04]  /*0190*/  SHF.R.S32.HI R5, RZ, 0x1f, R5 ;  /* 0x0000001fff057819 */ /* 0x000fc80000011405 */
[----:B------:R-:W-:Y:S02]  /*01a0*/  IADD3.X R10, R5, R9, R10, P3, P4 ;  /* 0x00000009050a7210 */ /* 0x000fe40001fe840a */
[C---:B------:R-:W-:Y:S02]  /*01b0*/  LEA R6, P4, R7.reuse, UR4, 0x2 ;  /* 0x0000000407067c11 */ /* 0x040fe4000f8810ff */
[----:B------:R-:W-:Y:S02]  /*01c0*/  LOP3.LUT R5, R8, 0xffffff80, RZ, 0xc0, !PT ;  /* 0xffffff8008057812 */ /* 0x000fe400078ec0ff */
[----:B------:R-:W-:Y:S02]  /*01d0*/  CS2R R8, SRZ ;  /* 0x0000000000087805 */ /* 0x000fe4000001ff00 */
[----:B------:R-:W-:Y:S02]  /*01e0*/  ISETP.LT.AND P3, PT, R0, 0x200, !P1 ;  /* 0x000002000000780c */ /* 0x000fe40004f61270 */
[----:B------:R-:W-:Y:S01]  /*01f0*/  LEA.HI.X R7, R7, UR5, R10, 0x2, P4 ;  /* 0x0000000507077c11 */ /* 0x000fe2000a0f140a */
[----:B------:R-:W-:Y:S01]  /*0200*/  ULDC.64 UR4, c[0x0][0x208] ;  /* 0x0000820000047ab9 */ /* 0x000fe20000000a00 */
[----:B------:R-:W-:-:S03]  /*0210*/  IADD3 R5, R4, R0, -R5 ;  /* 0x0000000004057210 */ /* 0x000fc60007ffe805 */
[----:B------:R-:W2:Y:S02]  /*0220*/  @P2 LDG.E R9, desc[UR4][R6.64+-0x100] ;  /* 0xffff000406092981 */ /* 0x000ea4000c1e1900 */
[----:B-1----:R-:W-:Y:S02]  /*0230*/  IMAD.WIDE R2, R5, 0x4, R2 ;  /* 0x0000000405027825 */ /* 0x002fe400078e0202 */
[----:B------:R-:W1:Y:S03]  /*0240*/  LDC.64 R4, c[0x0][0x218] ;  /* 0x00008600ff047b82 */ /* 0x000e660000000a00 */
[----:B------:R-:W3:Y:S01]  /*0250*/  @P3 LDG.E R8, desc[UR4][R2.64] ;  /* 0x0000000402083981 */ /* 0x000ee2000c1e1900 */
[----:B-1----:R-:W-:Y:S01]  /*0260*/  IMAD.WIDE R4, R0, 0x4, R4 ;  /* 0x0000000400047825 */ /* 0x002fe200078e0204 */
[----:B--2---:R-:W-:-:S04]  /*0270*/  SEL R10, R9, RZ, P2 ;  /* 0x000000ff090a7207 */ /* 0x004fc80001000000 */
[----:B------:R-:W-:Y:S02]  /*0280*/  FSETP.GEU.AND P2, PT, R10, RZ, PT ;  /* 0x000000ff0a00720b */ /* 0x000fe40003f4e000 */
[----:B---3--:R-:W-:Y:S02]  /*0290*/  SEL R9, R8, RZ, P3 ;  /* 0x000000ff08097207 */ /* 0x008fe40001800000 */
[----:B------:R-:W-:Y:S01]  /*02a0*/  @P1 FSEL R9, R10, RZ, P2 ;  /* 0x000000ff0a091208 */ /* 0x000fe20001000000 */
[----:B------:R-:W-:Y:S08]  /*02b0*/  @P0 EXIT ;  /* 0x000000000000094d */ /* 0x000ff00003800000 */
[----:B------:R-:W-:Y:S01]  /*02c0*/  STG.E desc[UR4][R4.64], R9 ;  /* 0x0000000904007986 */ /* 0x000fe2000c101904 */
[----:B------:R-:W-:Y:S05]  /*02d0*/  EXIT ;  /* 0x000000000000794d */ /* 0x000fea0003800000 */
.L_x_0:
[----:B------:R-:W-:-:S00]  /*02e0*/  BRA `(.L_x_0) ;  /* 0xfffffffc00fc7947 */ /* 0x000fc0000383ffff */
[----:B------:R-:W-:-:S00]  /*02f0*/  NOP ;  /* 0x0000000000007918 */ /* 0x000fc00000000000 */
        /* <DEDUP_REMOVED lines=8> */
.L_x_1:


//--------------------- .nv.constant0.triton_poi_fused_cat_0 --------------------------
	.section	.nv.constant0.triton_poi_fused_cat_0,"a",@progbits
	.sectionflags	@""
	.align	4
.nv.constant0.triton_poi_fused_cat_0:
	.zero		548
